//
// Generated by NVIDIA NVVM Compiler
//
// Compiler Build ID: CL-36424714
// Cuda compilation tools, release 13.0, V13.0.88
// Based on NVVM 20.0.0
//

.version 9.0
.target sm_100
.address_size 64

	// .globl	_Z20GPU_increment_numberPii

.visible .entry _Z20GPU_increment_numberPii(
	.param .u64 .ptr .align 1 _Z20GPU_increment_numberPii_param_0,
	.param .u32 _Z20GPU_increment_numberPii_param_1
)
{
	.reg .b32 	%r<3>;
	.reg .b64 	%rd<3>;

	ld.param.u64 	%rd1, [_Z20GPU_increment_numberPii_param_0];
	ld.param.u32 	%r1, [_Z20GPU_increment_numberPii_param_1];
	cvta.to.global.u64 	%rd2, %rd1;
	add.s32 	%r2, %r1, 1;
	st.global.u32 	[%rd2], %r2;
	ret;

}


// ===== COMPILED SASS (sm_100) =====

	.target	sm_100

	.elftype	@"ET_EXEC"


//--------------------- .note.nv.tkinfo           --------------------------
	.section	.note.nv.tkinfo,"",@"SHT_NOTE"
	.sectionflags	@"SHF_NOTE_NV_TKINFO"
	.tkinfo
        /*0018*/ 	.word	0x00000002
        /*0030*/ 	.string	""
        /*0030*/ 	.string	"ptxas"
        /*0030*/ 	.string	"Cuda compilation tools, release 13.0, V13.0.88"
        /*0030*/ 	.string	"Build cuda_13.0.r13.0/compiler.36424714_0"
        /*0030*/ 	.string	"-arch sm_100 -m 64 "



//--------------------- .note.nv.cuinfo           --------------------------
	.section	.note.nv.cuinfo,"",@"SHT_NOTE"
	.sectionflags	@"SHF_NOTE_NV_CUINFO"
        /*0018*/ 	.short	0x0002
        /*001a*/ 	.short	0x0064
        /*001c*/ 	.short	0x0082
	.zero		2


//--------------------- .nv.info                  --------------------------
	.section	.nv.info,"",@"SHT_CUDA_INFO"
	.align	4


	//----- nvinfo : EIATTR_REGCOUNT
	.align		4
        /*0000*/ 	.byte	0x04, 0x2f
        /*0002*/ 	.short	(.L_1 - .L_0)
	.align		4
.L_0:
        /*0004*/ 	.word	index@(_Z20GPU_increment_numberPii)
        /*0008*/ 	.word	0x00000008


	//----- nvinfo : EIATTR_FRAME_SIZE
	.align		4
.L_1:
        /*000c*/ 	.byte	0x04, 0x11
        /*000e*/ 	.short	(.L_3 - .L_2)
	.align		4
.L_2:
        /*0010*/ 	.word	index@(_Z20GPU_increment_numberPii)
        /*0014*/ 	.word	0x00000000


	//----- nvinfo : EIATTR_MIN_STACK_SIZE
	.align		4
.L_3:
        /*0018*/ 	.byte	0x04, 0x12
        /*001a*/ 	.short	(.L_5 - .L_4)
	.align		4
.L_4:
        /*001c*/ 	.word	index@(_Z20GPU_increment_numberPii)
        /*0020*/ 	.word	0x00000000
.L_5:


//--------------------- .nv.compat                --------------------------
	.section	.nv.compat,"",@"SHT_CUDA_COMPAT_INFO"
	.align	4
        /*0000*/ 	.byte	0x02, 0x09, 0x00, 0x00, 0x02, 0x02, 0x01, 0x00, 0x02, 0x05, 0x05, 0x00, 0x03, 0x07, 0x01, 0x01
        /*0010*/ 	.byte	0x02, 0x03, 0x00, 0x00, 0x02, 0x06, 0x01, 0x00, 0x04, 0x0b, 0x08, 0x00, 0x09, 0x00, 0x00, 0x00
        /*0020*/ 	.byte	0x00, 0x00, 0x00, 0x00


//--------------------- .nv.info._Z20GPU_increment_numberPii --------------------------
	.section	.nv.info._Z20GPU_increment_numberPii,"",@"SHT_CUDA_INFO"
	.sectionflags	@""
	.align	4


	//----- nvinfo : EIATTR_CUDA_API_VERSION
	.align		4
        /*0000*/ 	.byte	0x04, 0x37
        /*0002*/ 	.short	(.L_7 - .L_6)
.L_6:
        /*0004*/ 	.word	0x00000082


	//----- nvinfo : EIATTR_KPARAM_INFO
	.align		4
.L_7:
        /*0008*/ 	.byte	0x04, 0x17
        /*000a*/ 	.short	(.L_9 - .L_8)
.L_8:
        /*000c*/ 	.word	0x00000000
        /*0010*/ 	.short	0x0001
        /*0012*/ 	.short	0x0008
        /*0014*/ 	.byte	0x00, 0xf0, 0x11, 0x00


	//----- nvinfo : EIATTR_KPARAM_INFO
	.align		4
.L_9:
        /*0018*/ 	.byte	0x04, 0x17
        /*001a*/ 	.short	(.L_11 - .L_10)
.L_10:
        /*001c*/ 	.word	0x00000000
        /*0020*/ 	.short	0x0000
        /*0022*/ 	.short	0x0000
        /*0024*/ 	.byte	0x00, 0xf5, 0x21, 0x00


	//----- nvinfo : EIATTR_SPARSE_MMA_MASK
	.align		4
.L_11:
        /*0028*/ 	.byte	0x03, 0x50
        /*002a*/ 	.short	0x0000


	//----- nvinfo : EIATTR_MAXREG_COUNT
	.align		4
        /*002c*/ 	.byte	0x03, 0x1b
        /*002e*/ 	.short	0x00ff


	//----- nvinfo : EIATTR_MERCURY_ISA_VERSION
	.align		4
        /*0030*/ 	.byte	0x03, 0x5f
        /*0032*/ 	.short	0x0101


	//----- nvinfo : EIATTR_VRC_CTA_INIT_COUNT
	.align		4
        /*0034*/ 	.byte	0x02, 0x4a
	.zero		1
	.zero		1


	//----- nvinfo : EIATTR_EXIT_INSTR_OFFSETS
	.align		4
        /*0038*/ 	.byte	0x04, 0x1c
        /*003a*/ 	.short	(.L_13 - .L_12)


	//   ....[0]....
.L_12:
        /*003c*/ 	.word	0x00000060


	//----- nvinfo : EIATTR_CBANK_PARAM_SIZE
	.align		4
.L_13:
        /*0040*/ 	.byte	0x03, 0x19
        /*0042*/ 	.short	0x000c


	//----- nvinfo : EIATTR_PARAM_CBANK
	.align		4
        /*0044*/ 	.byte	0x04, 0x0a
        /*0046*/ 	.short	(.L_15 - .L_14)
	.align		4
.L_14:
        /*0048*/ 	.word	index@(.nv.constant0._Z20GPU_increment_numberPii)
        /*004c*/ 	.short	0x0380
        /*004e*/ 	.short	0x000c


	//----- nvinfo : EIATTR_SW_WAR
	.align		4
.L_15:
        /*0050*/ 	.byte	0x04, 0x36
        /*0052*/ 	.short	(.L_17 - .L_16)
.L_16:
        /*0054*/ 	.word	0x00000008
.L_17:


//--------------------- .nv.callgraph             --------------------------
	.section	.nv.callgraph,"",@"SHT_CUDA_CALLGRAPH"
	.align	4
	.sectionentsize	8
	.align		4
        /*0000*/ 	.word	0x00000000
	.align		4
        /*0004*/ 	.word	0xffffffff
	.align		4
        /*0008*/ 	.word	0x00000000
	.align		4
        /*000c*/ 	.word	0xfffffffe
	.align		4
        /*0010*/ 	.word	0x00000000
	.align		4
        /*0014*/ 	.word	0xfffffffd
	.align		4
        /*0018*/ 	.word	0x00000000
	.align		4
        /*001c*/ 	.word	0xfffffffc


//--------------------- .text._Z20GPU_increment_numberPii --------------------------
	.section	.text._Z20GPU_increment_numberPii,"ax",@progbits
	.align	128
        .global         _Z20GPU_increment_numberPii
        .type           _Z20GPU_increment_numberPii,@function
        .size           _Z20GPU_increment_numberPii,(.L_x_1 - _Z20GPU_increment_numberPii)
        .other          _Z20GPU_increment_numberPii,@"STO_CUDA_ENTRY STV_DEFAULT"
_Z20GPU_increment_numberPii:
.text._Z20GPU_increment_numberPii:
[----:B------:R-:W-:Y:S08]  /*0000*/  LDC R1, c[0x0][0x37c] ;  /* 0x0000df00ff017b82 */ /* 0x000ff00000000800 */
[----:B------:R-:W0:Y:S01]  /*0010*/  LDC R5, c[0x0][0x388] ;  /* 0x0000e200ff057b82 */ /* 0x000e220000000800 */
[----:B------:R-:W1:Y:S07]  /*0020*/  LDCU.64 UR4, c[0x0][0x358] ;  /* 0x00006b00ff0477ac */ /* 0x000e6e0008000a00 */
[----:B------:R-:W1:Y:S01]  /*0030*/  LDC.64 R2, c[0x0][0x380] ;  /* 0x0000e000ff027b82 */ /* 0x000e620000000a00 */
[----:B0-----:R-:W-:-:S05]  /*0040*/  IADD3 R5, PT, PT, R5, 0x1, RZ ;  /* 0x0000000105057810 */ /* 0x001fca0007ffe0ff */
[----:B-1----:R-:W-:Y:S01]  /*0050*/  STG.E desc[UR4][R2.64], R5 ;  /* 0x0000000502007986 */ /* 0x002fe2000c101904 */
[----:B------:R-:W-:Y:S05]  /*0060*/  EXIT ;  /* 0x000000000000794d */ /* 0x000fea0003800000 */
.L_x_0:
[----:B------:R-:W-:-:S00]  /*0070*/  BRA `(.L_x_0) ;  /* 0xfffffffc00fc7947 */ /* 0x000fc0000383ffff */
[----:B------:R-:W-:-:S00]  /*0080*/  NOP ;  /* 0x0000000000007918 */ /* 0x000fc00000000000 */
[----:B------:R-:W-:-:S00]  /*0090*/  NOP ;  /* 0x0000000000007918 */ /* 0x000fc00000000000 */
[----:B------:R-:W-:-:S00]  /*00a0*/  NOP ;  /* 0x0000000000007918 */ /* 0x000fc00000000000 */
[----:B------:R-:W-:-:S00]  /*00b0*/  NOP ;  /* 0x0000000000007918 */ /* 0x000fc00000000000 */
[----:B------:R-:W-:-:S00]  /*00c0*/  NOP ;  /* 0x0000000000007918 */ /* 0x000fc00000000000 */
[----:B------:R-:W-:-:S00]  /*00d0*/  NOP ;  /* 0x0000000000007918 */ /* 0x000fc00000000000 */
[----:B------:R-:W-:-:S00]  /*00e0*/  NOP ;  /* 0x0000000000007918 */ /* 0x000fc00000000000 */
[----:B------:R-:W-:-:S00]  /*00f0*/  NOP ;  /* 0x0000000000007918 */ /* 0x000fc00000000000 */
.L_x_1:


//--------------------- .nv.shared.reserved.0     --------------------------
	.section	.nv.shared.reserved.0,"aw",@nobits
	.weak		__nv_reservedSMEM_offset_0_alias
	.size		__nv_reservedSMEM_offset_0_alias, 0, 64
	.other		__nv_reservedSMEM_offset_0_alias,@"STO_CUDA_RESERVED_SHARED STV_DEFAULT"
__nv_reservedSMEM_offset_0_alias:
	.zero		0
	.zero		64


//--------------------- .nv.constant0._Z20GPU_increment_numberPii --------------------------
	.section	.nv.constant0._Z20GPU_increment_numberPii,"a",@progbits
	.sectionflags	@""
	.align	4
.nv.constant0._Z20GPU_increment_numberPii:
	.zero		908


//--------------------- SYMBOLS --------------------------

	.type		.nv.reservedSmem.offset0,@object
	.size		.nv.reservedSmem.offset0,0x4
